//
// Generated by NVIDIA NVVM Compiler
//
// Compiler Build ID: CL-36424714
// Cuda compilation tools, release 13.0, V13.0.88
// Based on NVVM 20.0.0
//

.version 9.0
.target sm_100
.address_size 64

	// .globl	_Z16print_idx_kernelv
.extern .func  (.param .b32 func_retval0) vprintf
(
	.param .b64 vprintf_param_0,
	.param .b64 vprintf_param_1
)
;
.global .align 1 .b8 $str[57] = {98, 108, 111, 99, 107, 32, 105, 100, 120, 58, 32, 40, 37, 51, 100, 44, 32, 37, 51, 100, 44, 32, 37, 51, 100, 41, 44, 32, 116, 104, 114, 101, 97, 100, 32, 105, 100, 120, 58, 32, 40, 37, 51, 100, 44, 32, 37, 51, 100, 44, 32, 37, 51, 100, 41, 10};
.global .align 1 .b8 $str$1[68] = {103, 114, 105, 100, 32, 100, 105, 109, 101, 110, 115, 105, 111, 110, 58, 32, 40, 37, 51, 100, 44, 32, 37, 51, 100, 44, 32, 37, 51, 100, 41, 44, 32, 116, 104, 114, 101, 97, 100, 32, 100, 105, 109, 101, 110, 115, 105, 111, 110, 58, 32, 40, 37, 51, 100, 44, 32, 37, 51, 100, 44, 32, 37, 51, 100, 41, 10};
.global .align 1 .b8 $str$2[45] = {98, 108, 111, 99, 107, 32, 105, 100, 120, 58, 32, 40, 37, 51, 100, 44, 32, 37, 51, 100, 44, 32, 37, 51, 100, 41, 44, 32, 116, 104, 114, 101, 97, 100, 32, 105, 100, 120, 58, 32, 37, 51, 100, 10};
.global .align 1 .b8 $str$3[59] = {98, 108, 111, 99, 107, 32, 105, 100, 120, 58, 32, 37, 51, 100, 44, 32, 116, 104, 114, 101, 97, 100, 32, 105, 100, 120, 32, 105, 110, 32, 98, 108, 111, 99, 107, 58, 32, 37, 51, 100, 44, 32, 116, 104, 114, 101, 97, 100, 32, 105, 100, 120, 58, 32, 37, 51, 100, 10};

.visible .entry _Z16print_idx_kernelv()
{
	.local .align 8 .b8 	__local_depot0[24];
	.reg .b64 	%SP;
	.reg .b64 	%SPL;
	.reg .b32 	%r<9>;
	.reg .b64 	%rd<5>;

	mov.u64 	%SPL, __local_depot0;
	cvta.local.u64 	%SP, %SPL;
	add.u64 	%rd1, %SP, 0;
	add.u64 	%rd2, %SPL, 0;
	mov.u32 	%r1, %ctaid.z;
	mov.u32 	%r2, %ctaid.y;
	mov.u32 	%r3, %ctaid.x;
	mov.u32 	%r4, %tid.z;
	mov.u32 	%r5, %tid.y;
	mov.u32 	%r6, %tid.x;
	st.local.v2.u32 	[%rd2], {%r1, %r2};
	st.local.v2.u32 	[%rd2+8], {%r3, %r4};
	st.local.v2.u32 	[%rd2+16], {%r5, %r6};
	mov.u64 	%rd3, $str;
	cvta.global.u64 	%rd4, %rd3;
	{ // callseq 0, 0
	.param .b64 param0;
	st.param.b64 	[param0], %rd4;
	.param .b64 param1;
	st.param.b64 	[param1], %rd1;
	.param .b32 retval0;
	call.uni (retval0), 
	vprintf, 
	(
	param0, 
	param1
	);
	ld.param.b32 	%r7, [retval0];
	} // callseq 0
	ret;

}
	// .globl	_Z16print_dim_kernelv
.visible .entry _Z16print_dim_kernelv()
{
	.local .align 8 .b8 	__local_depot1[24];
	.reg .b64 	%SP;
	.reg .b64 	%SPL;
	.reg .b32 	%r<9>;
	.reg .b64 	%rd<5>;

	mov.u64 	%SPL, __local_depot1;
	cvta.local.u64 	%SP, %SPL;
	add.u64 	%rd1, %SP, 0;
	add.u64 	%rd2, %SPL, 0;
	mov.u32 	%r1, %nctaid.z;
	mov.u32 	%r2, %nctaid.y;
	mov.u32 	%r3, %nctaid.x;
	mov.u32 	%r4, %ntid.z;
	mov.u32 	%r5, %ntid.y;
	mov.u32 	%r6, %ntid.x;
	st.local.v2.u32 	[%rd2], {%r1, %r2};
	st.local.v2.u32 	[%rd2+8], {%r3, %r4};
	st.local.v2.u32 	[%rd2+16], {%r5, %r6};
	mov.u64 	%rd3, $str$1;
	cvta.global.u64 	%rd4, %rd3;
	{ // callseq 1, 0
	.param .b64 param0;
	st.param.b64 	[param0], %rd4;
	.param .b64 param1;
	st.param.b64 	[param1], %rd1;
	.param .b32 retval0;
	call.uni (retval0), 
	vprintf, 
	(
	param0, 
	param1
	);
	ld.param.b32 	%r7, [retval0];
	} // callseq 1
	ret;

}
	// .globl	_Z33print_thread_idx_per_block_kernelv
.visible .entry _Z33print_thread_idx_per_block_kernelv()
{
	.local .align 16 .b8 	__local_depot2[16];
	.reg .b64 	%SP;
	.reg .b64 	%SPL;
	.reg .b32 	%r<13>;
	.reg .b64 	%rd<5>;

	mov.u64 	%SPL, __local_depot2;
	cvta.local.u64 	%SP, %SPL;
	add.u64 	%rd1, %SP, 0;
	add.u64 	%rd2, %SPL, 0;
	mov.u32 	%r1, %tid.z;
	mov.u32 	%r2, %ntid.x;
	mov.u32 	%r3, %ntid.y;
	mov.u32 	%r4, %tid.y;
	mov.u32 	%r5, %tid.x;
	mad.lo.s32 	%r6, %r3, %r1, %r4;
	mad.lo.s32 	%r7, %r6, %r2, %r5;
	mov.u32 	%r8, %ctaid.z;
	mov.u32 	%r9, %ctaid.y;
	mov.u32 	%r10, %ctaid.x;
	st.local.v4.u32 	[%rd2], {%r8, %r9, %r10, %r7};
	mov.u64 	%rd3, $str$2;
	cvta.global.u64 	%rd4, %rd3;
	{ // callseq 2, 0
	.param .b64 param0;
	st.param.b64 	[param0], %rd4;
	.param .b64 param1;
	st.param.b64 	[param1], %rd1;
	.param .b32 retval0;
	call.uni (retval0), 
	vprintf, 
	(
	param0, 
	param1
	);
	ld.param.b32 	%r11, [retval0];
	} // callseq 2
	ret;

}
	// .globl	_Z23print_thread_idx_kernelv
.visible .entry _Z23print_thread_idx_kernelv()
{
	.local .align 8 .b8 	__local_depot3[16];
	.reg .b64 	%SP;
	.reg .b64 	%SPL;
	.reg .b32 	%r<21>;
	.reg .b64 	%rd<5>;

	mov.u64 	%SPL, __local_depot3;
	cvta.local.u64 	%SP, %SPL;
	add.u64 	%rd1, %SP, 0;
	add.u64 	%rd2, %SPL, 0;
	mov.u32 	%r1, %ntid.z;
	mov.u32 	%r2, %ntid.y;
	mul.lo.s32 	%r3, %r1, %r2;
	mov.u32 	%r4, %ntid.x;
	mul.lo.s32 	%r5, %r3, %r4;
	mov.u32 	%r6, %ctaid.z;
	mov.u32 	%r7, %nctaid.x;
	mov.u32 	%r8, %nctaid.y;
	mov.u32 	%r9, %ctaid.y;
	mov.u32 	%r10, %ctaid.x;
	mad.lo.s32 	%r11, %r8, %r6, %r9;
	mad.lo.s32 	%r12, %r11, %r7, %r10;
	mov.u32 	%r13, %tid.z;
	mov.u32 	%r14, %tid.y;
	mov.u32 	%r15, %tid.x;
	mad.lo.s32 	%r16, %r2, %r13, %r14;
	mad.lo.s32 	%r17, %r16, %r4, %r15;
	mad.lo.s32 	%r18, %r5, %r12, %r17;
	st.local.v2.u32 	[%rd2], {%r12, %r17};
	st.local.u32 	[%rd2+8], %r18;
	mov.u64 	%rd3, $str$3;
	cvta.global.u64 	%rd4, %rd3;
	{ // callseq 3, 0
	.param .b64 param0;
	st.param.b64 	[param0], %rd4;
	.param .b64 param1;
	st.param.b64 	[param1], %rd1;
	.param .b32 retval0;
	call.uni (retval0), 
	vprintf, 
	(
	param0, 
	param1
	);
	ld.param.b32 	%r19, [retval0];
	} // callseq 3
	ret;

}


// ===== COMPILED SASS (sm_100) =====

	.target	sm_100

	.elftype	@"ET_EXEC"


//--------------------- .note.nv.tkinfo           --------------------------
	.section	.note.nv.tkinfo,"",@"SHT_NOTE"
	.sectionflags	@"SHF_NOTE_NV_TKINFO"
	.tkinfo
        /*0018*/ 	.word	0x00000002
        /*0030*/ 	.string	""
        /*0030*/ 	.string	"ptxas"
        /*0030*/ 	.string	"Cuda compilation tools, release 13.0, V13.0.88"
        /*0030*/ 	.string	"Build cuda_13.0.r13.0/compiler.36424714_0"
        /*0030*/ 	.string	"-arch sm_100 -m 64 "



//--------------------- .note.nv.cuinfo           --------------------------
	.section	.note.nv.cuinfo,"",@"SHT_NOTE"
	.sectionflags	@"SHF_NOTE_NV_CUINFO"
        /*0018*/ 	.short	0x0002
        /*001a*/ 	.short	0x0064
        /*001c*/ 	.short	0x0082
	.zero		2


//--------------------- .nv.info                  --------------------------
	.section	.nv.info,"",@"SHT_CUDA_INFO"
	.align	4


	//----- nvinfo : EIATTR_REGCOUNT
	.align		4
        /*0000*/ 	.byte	0x04, 0x2f
        /*0002*/ 	.short	(.L_5 - .L_4)
	.align		4
.L_4:
        /*0004*/ 	.word	index@(_Z16print_idx_kernelv)
        /*0008*/ 	.word	0x00000018


	//----- nvinfo : EIATTR_FRAME_SIZE
	.align		4
.L_5:
        /*000c*/ 	.byte	0x04, 0x11
        /*000e*/ 	.short	(.L_7 - .L_6)
	.align		4
.L_6:
        /*0010*/ 	.word	index@(_Z16print_idx_kernelv)
        /*0014*/ 	.word	0x00000018


	//----- nvinfo : EIATTR_REGCOUNT
	.align		4
.L_7:
        /*0018*/ 	.byte	0x04, 0x2f
        /*001a*/ 	.short	(.L_9 - .L_8)
	.align		4
.L_8:
        /*001c*/ 	.word	index@(_Z16print_dim_kernelv)
        /*0020*/ 	.word	0x00000018


	//----- nvinfo : EIATTR_FRAME_SIZE
	.align		4
.L_9:
        /*0024*/ 	.byte	0x04, 0x11
        /*0026*/ 	.short	(.L_11 - .L_10)
	.align		4
.L_10:
        /*0028*/ 	.word	index@(_Z16print_dim_kernelv)
        /*002c*/ 	.word	0x00000018


	//----- nvinfo : EIATTR_REGCOUNT
	.align		4
.L_11:
        /*0030*/ 	.byte	0x04, 0x2f
        /*0032*/ 	.short	(.L_13 - .L_12)
	.align		4
.L_12:
        /*0034*/ 	.word	index@(_Z33print_thread_idx_per_block_kernelv)
        /*0038*/ 	.word	0x00000018


	//----- nvinfo : EIATTR_FRAME_SIZE
	.align		4
.L_13:
        /*003c*/ 	.byte	0x04, 0x11
        /*003e*/ 	.short	(.L_15 - .L_14)
	.align		4
.L_14:
        /*0040*/ 	.word	index@(_Z33print_thread_idx_per_block_kernelv)
        /*0044*/ 	.word	0x00000010


	//----- nvinfo : EIATTR_REGCOUNT
	.align		4
.L_15:
        /*0048*/ 	.byte	0x04, 0x2f
        /*004a*/ 	.short	(.L_17 - .L_16)
	.align		4
.L_16:
        /*004c*/ 	.word	index@(_Z23print_thread_idx_kernelv)
        /*0050*/ 	.word	0x00000018


	//----- nvinfo : EIATTR_FRAME_SIZE
	.align		4
.L_17:
        /*0054*/ 	.byte	0x04, 0x11
        /*0056*/ 	.short	(.L_19 - .L_18)
	.align		4
.L_18:
        /*0058*/ 	.word	index@(_Z23print_thread_idx_kernelv)
        /*005c*/ 	.word	0x00000010


	//----- nvinfo : EIATTR_MIN_STACK_SIZE
	.align		4
.L_19:
        /*0060*/ 	.byte	0x04, 0x12
        /*0062*/ 	.short	(.L_21 - .L_20)
	.align		4
.L_20:
        /*0064*/ 	.word	index@(_Z23print_thread_idx_kernelv)
        /*0068*/ 	.word	0x00000010


	//----- nvinfo : EIATTR_MIN_STACK_SIZE
	.align		4
.L_21:
        /*006c*/ 	.byte	0x04, 0x12
        /*006e*/ 	.short	(.L_23 - .L_22)
	.align		4
.L_22:
        /*0070*/ 	.word	index@(_Z33print_thread_idx_per_block_kernelv)
        /*0074*/ 	.word	0x00000010


	//----- nvinfo : EIATTR_MIN_STACK_SIZE
	.align		4
.L_23:
        /*0078*/ 	.byte	0x04, 0x12
        /*007a*/ 	.short	(.L_25 - .L_24)
	.align		4
.L_24:
        /*007c*/ 	.word	index@(_Z16print_dim_kernelv)
        /*0080*/ 	.word	0x00000018


	//----- nvinfo : EIATTR_MIN_STACK_SIZE
	.align		4
.L_25:
        /*0084*/ 	.byte	0x04, 0x12
        /*0086*/ 	.short	(.L_27 - .L_26)
	.align		4
.L_26:
        /*0088*/ 	.word	index@(_Z16print_idx_kernelv)
        /*008c*/ 	.word	0x00000018
.L_27:


//--------------------- .nv.compat                --------------------------
	.section	.nv.compat,"",@"SHT_CUDA_COMPAT_INFO"
	.align	4
        /*0000*/ 	.byte	0x02, 0x09, 0x00, 0x00, 0x02, 0x02, 0x01, 0x00, 0x02, 0x05, 0x05, 0x00, 0x03, 0x07, 0x01, 0x01
        /*0010*/ 	.byte	0x02, 0x03, 0x00, 0x00, 0x02, 0x06, 0x01, 0x00, 0x04, 0x0b, 0x08, 0x00, 0x09, 0x00, 0x00, 0x00
        /*0020*/ 	.byte	0x00, 0x00, 0x00, 0x00


//--------------------- .nv.info._Z23print_thread_idx_kernelv --------------------------
	.section	.nv.info._Z23print_thread_idx_kernelv,"",@"SHT_CUDA_INFO"
	.sectionflags	@""
	.align	4


	//----- nvinfo : EIATTR_CUDA_API_VERSION
	.align		4
        /*0000*/ 	.byte	0x04, 0x37
        /*0002*/ 	.short	(.L_29 - .L_28)
.L_28:
        /*0004*/ 	.word	0x00000082


	//----- nvinfo : EIATTR_SPARSE_MMA_MASK
	.align		4
.L_29:
        /*0008*/ 	.byte	0x03, 0x50
        /*000a*/ 	.short	0x0000


	//----- nvinfo : EIATTR_MAXREG_COUNT
	.align		4
        /*000c*/ 	.byte	0x03, 0x1b
        /*000e*/ 	.short	0x00ff


	//----- nvinfo : EIATTR_EXTERNS
	.align		4
        /*0010*/ 	.byte	0x04, 0x0f
        /*0012*/ 	.short	(.L_31 - .L_30)


	//   ....[0]....
	.align		4
.L_30:
        /*0014*/ 	.word	index@(vprintf)


	//----- nvinfo : EIATTR_MERCURY_ISA_VERSION
	.align		4
.L_31:
        /*0018*/ 	.byte	0x03, 0x5f
        /*001a*/ 	.short	0x0101


	//----- nvinfo : EIATTR_VRC_CTA_INIT_COUNT
	.align		4
        /*001c*/ 	.byte	0x02, 0x4a
	.zero		1
	.zero		1


	//----- nvinfo : EIATTR_SYSCALL_OFFSETS
	.align		4
        /*0020*/ 	.byte	0x04, 0x46
        /*0022*/ 	.short	(.L_33 - .L_32)


	//   ....[0]....
.L_32:
        /*0024*/ 	.word	0x00000200


	//----- nvinfo : EIATTR_EXIT_INSTR_OFFSETS
	.align		4
.L_33:
        /*0028*/ 	.byte	0x04, 0x1c
        /*002a*/ 	.short	(.L_35 - .L_34)


	//   ....[0]....
.L_34:
        /*002c*/ 	.word	0x00000210


	//----- nvinfo : EIATTR_SW_WAR
	.align		4
.L_35:
        /*0030*/ 	.byte	0x04, 0x36
        /*0032*/ 	.short	(.L_37 - .L_36)
.L_36:
        /*0034*/ 	.word	0x00000008
.L_37:


//--------------------- .nv.info._Z33print_thread_idx_per_block_kernelv --------------------------
	.section	.nv.info._Z33print_thread_idx_per_block_kernelv,"",@"SHT_CUDA_INFO"
	.sectionflags	@""
	.align	4


	//----- nvinfo : EIATTR_CUDA_API_VERSION
	.align		4
        /*0000*/ 	.byte	0x04, 0x37
        /*0002*/ 	.short	(.L_39 - .L_38)
.L_38:
        /*0004*/ 	.word	0x00000082


	//----- nvinfo : EIATTR_SPARSE_MMA_MASK
	.align		4
.L_39:
        /*0008*/ 	.byte	0x03, 0x50
        /*000a*/ 	.short	0x0000


	//----- nvinfo : EIATTR_MAXREG_COUNT
	.align		4
        /*000c*/ 	.byte	0x03, 0x1b
        /*000e*/ 	.short	0x00ff


	//----- nvinfo : EIATTR_EXTERNS
	.align		4
        /*0010*/ 	.byte	0x04, 0x0f
        /*0012*/ 	.short	(.L_41 - .L_40)


	//   ....[0]....
	.align		4
.L_40:
        /*0014*/ 	.word	index@(vprintf)


	//----- nvinfo : EIATTR_MERCURY_ISA_VERSION
	.align		4
.L_41:
        /*0018*/ 	.byte	0x03, 0x5f
        /*001a*/ 	.short	0x0101


	//----- nvinfo : EIATTR_VRC_CTA_INIT_COUNT
	.align		4
        /*001c*/ 	.byte	0x02, 0x4a
	.zero		1
	.zero		1


	//----- nvinfo : EIATTR_SYSCALL_OFFSETS
	.align		4
        /*0020*/ 	.byte	0x04, 0x46
        /*0022*/ 	.short	(.L_43 - .L_42)


	//   ....[0]....
.L_42:
        /*0024*/ 	.word	0x00000170


	//----- nvinfo : EIATTR_EXIT_INSTR_OFFSETS
	.align		4
.L_43:
        /*0028*/ 	.byte	0x04, 0x1c
        /*002a*/ 	.short	(.L_45 - .L_44)


	//   ....[0]....
.L_44:
        /*002c*/ 	.word	0x00000180


	//----- nvinfo : EIATTR_SW_WAR
	.align		4
.L_45:
        /*0030*/ 	.byte	0x04, 0x36
        /*0032*/ 	.short	(.L_47 - .L_46)
.L_46:
        /*0034*/ 	.word	0x00000008
.L_47:


//--------------------- .nv.info._Z16print_dim_kernelv --------------------------
	.section	.nv.info._Z16print_dim_kernelv,"",@"SHT_CUDA_INFO"
	.sectionflags	@""
	.align	4


	//----- nvinfo : EIATTR_CUDA_API_VERSION
	.align		4
        /*0000*/ 	.byte	0x04, 0x37
        /*0002*/ 	.short	(.L_49 - .L_48)
.L_48:
        /*0004*/ 	.word	0x00000082


	//----- nvinfo : EIATTR_SPARSE_MMA_MASK
	.align		4
.L_49:
        /*0008*/ 	.byte	0x03, 0x50
        /*000a*/ 	.short	0x0000


	//----- nvinfo : EIATTR_MAXREG_COUNT
	.align		4
        /*000c*/ 	.byte	0x03, 0x1b
        /*000e*/ 	.short	0x00ff


	//----- nvinfo : EIATTR_EXTERNS
	.align		4
        /*0010*/ 	.byte	0x04, 0x0f
        /*0012*/ 	.short	(.L_51 - .L_50)


	//   ....[0]....
	.align		4
.L_50:
        /*0014*/ 	.word	index@(vprintf)


	//----- nvinfo : EIATTR_MERCURY_ISA_VERSION
	.align		4
.L_51:
        /*0018*/ 	.byte	0x03, 0x5f
        /*001a*/ 	.short	0x0101


	//----- nvinfo : EIATTR_VRC_CTA_INIT_COUNT
	.align		4
        /*001c*/ 	.byte	0x02, 0x4a
	.zero		1
	.zero		1


	//----- nvinfo : EIATTR_SYSCALL_OFFSETS
	.align		4
        /*0020*/ 	.byte	0x04, 0x46
        /*0022*/ 	.short	(.L_53 - .L_52)


	//   ....[0]....
.L_52:
        /*0024*/ 	.word	0x00000150


	//----- nvinfo : EIATTR_EXIT_INSTR_OFFSETS
	.align		4
.L_53:
        /*0028*/ 	.byte	0x04, 0x1c
        /*002a*/ 	.short	(.L_55 - .L_54)


	//   ....[0]....
.L_54:
        /*002c*/ 	.word	0x00000160


	//----- nvinfo : EIATTR_SW_WAR
	.align		4
.L_55:
        /*0030*/ 	.byte	0x04, 0x36
        /*0032*/ 	.short	(.L_57 - .L_56)
.L_56:
        /*0034*/ 	.word	0x00000008
.L_57:


//--------------------- .nv.info._Z16print_idx_kernelv --------------------------
	.section	.nv.info._Z16print_idx_kernelv,"",@"SHT_CUDA_INFO"
	.sectionflags	@""
	.align	4


	//----- nvinfo : EIATTR_CUDA_API_VERSION
	.align		4
        /*0000*/ 	.byte	0x04, 0x37
        /*0002*/ 	.short	(.L_59 - .L_58)
.L_58:
        /*0004*/ 	.word	0x00000082


	//----- nvinfo : EIATTR_SPARSE_MMA_MASK
	.align		4
.L_59:
        /*0008*/ 	.byte	0x03, 0x50
        /*000a*/ 	.short	0x0000


	//----- nvinfo : EIATTR_MAXREG_COUNT
	.align		4
        /*000c*/ 	.byte	0x03, 0x1b
        /*000e*/ 	.short	0x00ff


	//----- nvinfo : EIATTR_EXTERNS
	.align		4
        /*0010*/ 	.byte	0x04, 0x0f
        /*0012*/ 	.short	(.L_61 - .L_60)


	//   ....[0]....
	.align		4
.L_60:
        /*0014*/ 	.word	index@(vprintf)


	//----- nvinfo : EIATTR_MERCURY_ISA_VERSION
	.align		4
.L_61:
        /*0018*/ 	.byte	0x03, 0x5f
        /*001a*/ 	.short	0x0101


	//----- nvinfo : EIATTR_VRC_CTA_INIT_COUNT
	.align		4
        /*001c*/ 	.byte	0x02, 0x4a
	.zero		1
	.zero		1


	//----- nvinfo : EIATTR_SYSCALL_OFFSETS
	.align		4
        /*0020*/ 	.byte	0x04, 0x46
        /*0022*/ 	.short	(.L_63 - .L_62)


	//   ....[0]....
.L_62:
        /*0024*/ 	.word	0x00000150


	//----- nvinfo : EIATTR_EXIT_INSTR_OFFSETS
	.align		4
.L_63:
        /*0028*/ 	.byte	0x04, 0x1c
        /*002a*/ 	.short	(.L_65 - .L_64)


	//   ....[0]....
.L_64:
        /*002c*/ 	.word	0x00000160


	//----- nvinfo : EIATTR_SW_WAR
	.align		4
.L_65:
        /*0030*/ 	.byte	0x04, 0x36
        /*0032*/ 	.short	(.L_67 - .L_66)
.L_66:
        /*0034*/ 	.word	0x00000008
.L_67:


//--------------------- .nv.callgraph             --------------------------
	.section	.nv.callgraph,"",@"SHT_CUDA_CALLGRAPH"
	.align	4
	.sectionentsize	8
	.align		4
        /*0000*/ 	.word	0x00000000
	.align		4
        /*0004*/ 	.word	0xffffffff
	.align		4
        /*0008*/ 	.word	index@(_Z23print_thread_idx_kernelv)
	.align		4
        /*000c*/ 	.word	index@(vprintf)
	.align		4
        /*0010*/ 	.word	index@(_Z33print_thread_idx_per_block_kernelv)
	.align		4
        /*0014*/ 	.word	index@(vprintf)
	.align		4
        /*0018*/ 	.word	index@(_Z16print_dim_kernelv)
	.align		4
        /*001c*/ 	.word	index@(vprintf)
	.align		4
        /*0020*/ 	.word	index@(_Z16print_idx_kernelv)
	.align		4
        /*0024*/ 	.word	index@(vprintf)
	.align		4
        /*0028*/ 	.word	0x00000000
	.align		4
        /*002c*/ 	.word	0xfffffffe
	.align		4
        /*0030*/ 	.word	0x00000000
	.align		4
        /*0034*/ 	.word	0xfffffffd
	.align		4
        /*0038*/ 	.word	0x00000000
	.align		4
        /*003c*/ 	.word	0xfffffffc


//--------------------- .nv.constant4             --------------------------
	.section	.nv.constant4,"a",@progbits
	.align	8
	.align		8
.nv.constant4:
        /*0000*/ 	.dword	vprintf
	.align		8
        /*0008*/ 	.dword	$str
	.align		8
        /*0010*/ 	.dword	$str$1
	.align		8
        /*0018*/ 	.dword	$str$2
	.align		8
        /*0020*/ 	.dword	$str$3


//--------------------- .text._Z23print_thread_idx_kernelv --------------------------
	.section	.text._Z23print_thread_idx_kernelv,"ax",@progbits
	.align	128
        .global         _Z23print_thread_idx_kernelv
        .type           _Z23print_thread_idx_kernelv,@function
        .size           _Z23print_thread_idx_kernelv,(.L_x_8 - _Z23print_thread_idx_kernelv)
        .other          _Z23print_thread_idx_kernelv,@"STO_CUDA_ENTRY STV_DEFAULT"
_Z23print_thread_idx_kernelv:
.text._Z23print_thread_idx_kernelv:
[----:B------:R-:W0:Y:S01]  /*0000*/  LDC R1, c[0x0][0x37c] ;  /* 0x0000df00ff017b82 */ /* 0x000e220000000800 */
[----:B------:R-:W1:Y:S01]  /*0010*/  S2R R3, SR_TID.Z ;  /* 0x0000000000037919 */ /* 0x000e620000002300 */
[----:B------:R-:W2:Y:S06]  /*0020*/  LDCU UR6, c[0x0][0x2fc] ;  /* 0x00005f80ff0677ac */ /* 0x000eac0008000800 */
[----:B------:R-:W3:Y:S01]  /*0030*/  S2UR UR8, SR_CTAID.Z ;  /* 0x00000000000879c3 */ /* 0x000ee20000002700 */
[----:B------:R-:W-:Y:S01]  /*0040*/  MOV R8, 0x0 ;  /* 0x0000000000087802 */ /* 0x000fe20000000f00 */
[----:B------:R-:W1:Y:S01]  /*0050*/  S2R R0, SR_TID.Y ;  /* 0x0000000000007919 */ /* 0x000e620000002200 */
[----:B------:R-:W4:Y:S01]  /*0060*/  LDCU UR4, c[0x0][0x368] ;  /* 0x00006d00ff0477ac */ /* 0x000f220008000800 */
[----:B0-----:R-:W-:Y:S01]  /*0070*/  IADD3 R1, PT, PT, R1, -0x10, RZ ;  /* 0xfffffff001017810 */ /* 0x001fe20007ffe0ff */
[----:B------:R-:W3:Y:S01]  /*0080*/  S2R R5, SR_CTAID.Y ;  /* 0x0000000000057919 */ /* 0x000ee20000002600 */
[----:B------:R-:W4:Y:S02]  /*0090*/  LDCU UR5, c[0x0][0x364] ;  /* 0x00006c80ff0577ac */ /* 0x000f240008000800 */
[----:B------:R-:W0:Y:S01]  /*00a0*/  LDC.64 R8, c[0x4][R8] ;  /* 0x0100000008087b82 */ /* 0x000e220000000a00 */
[----:B------:R-:W5:Y:S01]  /*00b0*/  S2R R4, SR_TID.X ;  /* 0x0000000000047919 */ /* 0x000f620000002100 */
[----:B------:R-:W2:Y:S01]  /*00c0*/  LDCU UR7, c[0x0][0x360] ;  /* 0x00006c00ff0777ac */ /* 0x000ea20008000800 */
[----:B------:R-:W5:Y:S01]  /*00d0*/  S2R R7, SR_CTAID.X ;  /* 0x0000000000077919 */ /* 0x000f620000002500 */
[----:B------:R-:W5:Y:S04]  /*00e0*/  LDCU UR9, c[0x0][0x370] ;  /* 0x00006e00ff0977ac */ /* 0x000f680008000800 */
[----:B------:R-:W3:Y:S01]  /*00f0*/  LDC R2, c[0x0][0x374] ;  /* 0x0000dd00ff027b82 */ /* 0x000ee20000000800 */
[----:B----4-:R-:W-:-:S04]  /*0100*/  UIMAD UR4, UR4, UR5, URZ ;  /* 0x00000005040472a4 */ /* 0x010fc8000f8e02ff */
[----:B--2---:R-:W-:Y:S01]  /*0110*/  UIMAD UR4, UR4, UR7, URZ ;  /* 0x00000007040472a4 */ /* 0x004fe2000f8e02ff */
[----:B-1----:R-:W-:Y:S01]  /*0120*/  IMAD R3, R3, UR5, R0 ;  /* 0x0000000503037c24 */ /* 0x002fe2000f8e0200 */
[----:B------:R-:W1:Y:S01]  /*0130*/  LDCU UR5, c[0x0][0x2f8] ;  /* 0x00005f00ff0577ac */ /* 0x000e620008000800 */
[----:B---3--:R-:W-:Y:S02]  /*0140*/  IMAD R2, R2, UR8, R5 ;  /* 0x0000000802027c24 */ /* 0x008fe4000f8e0205 */
[----:B-----5:R-:W-:Y:S02]  /*0150*/  IMAD R3, R3, UR7, R4 ;  /* 0x0000000703037c24 */ /* 0x020fe4000f8e0204 */
[----:B------:R-:W-:Y:S01]  /*0160*/  IMAD R2, R2, UR9, R7 ;  /* 0x0000000902027c24 */ /* 0x000fe2000f8e0207 */
[----:B------:R-:W2:Y:S03]  /*0170*/  LDCU.64 UR8, c[0x4][0x20] ;  /* 0x01000400ff0877ac */ /* 0x000ea60008000a00 */
[----:B------:R-:W-:Y:S01]  /*0180*/  IMAD R0, R2, UR4, R3 ;  /* 0x0000000402007c24 */ /* 0x000fe2000f8e0203 */
[----:B------:R3:W-:Y:S01]  /*0190*/  STL.64 [R1], R2 ;  /* 0x0000000201007387 */ /* 0x0007e20000100a00 */
[----:B-1----:R-:W-:-:S03]  /*01a0*/  IADD3 R6, P0, PT, R1, UR5, RZ ;  /* 0x0000000501067c10 */ /* 0x002fc6000ff1e0ff */
[----:B------:R3:W-:Y:S01]  /*01b0*/  STL [R1+0x8], R0 ;  /* 0x0000080001007387 */ /* 0x0007e20000100800 */
[----:B------:R-:W-:Y:S02]  /*01c0*/  IADD3.X R7, PT, PT, RZ, UR6, RZ, P0, !PT ;  /* 0x00000006ff077c10 */ /* 0x000fe400087fe4ff */
[----:B--2---:R-:W-:Y:S02]  /*01d0*/  MOV R4, UR8 ;  /* 0x0000000800047c02 */ /* 0x004fe40008000f00 */
[----:B0--3--:R-:W-:-:S07]  /*01e0*/  MOV R5, UR9 ;  /* 0x0000000900057c02 */ /* 0x009fce0008000f00 */
[----:B------:R-:W-:-:S07]  /*01f0*/  LEPC R20, `(.L_x_0) ;  /* 0x000000001014794e */ /* 0x000fce0000000000 */
[----:B------:R-:W-:Y:S05]  /*0200*/  CALL.ABS.NOINC R8 ;  /* 0x0000000008007343 */ /* 0x000fea0003c00000 */
.L_x_0:
[----:B------:R-:W-:Y:S05]  /*0210*/  EXIT ;  /* 0x000000000000794d */ /* 0x000fea0003800000 */
.L_x_1:
[----:B------:R-:W-:-:S00]  /*0220*/  BRA `(.L_x_1) ;  /* 0xfffffffc00fc7947 */ /* 0x000fc0000383ffff */
[----:B------:R-:W-:-:S00]  /*0230*/  NOP ;  /* 0x0000000000007918 */ /* 0x000fc00000000000 */
        /* <DEDUP_REMOVED lines=12> */
.L_x_8:


//--------------------- .text._Z33print_thread_idx_per_block_kernelv --------------------------
	.section	.text._Z33print_thread_idx_per_block_kernelv,"ax",@progbits
	.align	128
        .global         _Z33print_thread_idx_per_block_kernelv
        .type           _Z33print_thread_idx_per_block_kernelv,@function
        .size           _Z33print_thread_idx_per_block_kernelv,(.L_x_9 - _Z33print_thread_idx_per_block_kernelv)
        .other          _Z33print_thread_idx_per_block_kernelv,@"STO_CUDA_ENTRY STV_DEFAULT"
_Z33print_thread_idx_per_block_kernelv:
.text._Z33print_thread_idx_per_block_kernelv:
[----:B------:R-:W0:Y:S01]  /*0000*/  LDC R1, c[0x0][0x37c] ;  /* 0x0000df00ff017b82 */ /* 0x000e220000000800 */
[----:B------:R-:W1:Y:S01]  /*0010*/  S2R R11, SR_TID.Z ;  /* 0x00000000000b7919 */ /* 0x000e620000002300 */
[----:B------:R-:W2:Y:S01]  /*0020*/  LDCU UR5, c[0x0][0x2fc] ;  /* 0x00005f80ff0577ac */ /* 0x000ea20008000800 */
[----:B0-----:R-:W-:Y:S01]  /*0030*/  VIADD R1, R1, 0xfffffff0 ;  /* 0xfffffff001017836 */ /* 0x001fe20000000000 */
[----:B------:R-:W1:Y:S01]  /*0040*/  S2R R0, SR_TID.Y ;  /* 0x0000000000007919 */ /* 0x000e620000002200 */
[----:B------:R-:W0:Y:S01]  /*0050*/  LDCU UR6, c[0x0][0x360] ;  /* 0x00006c00ff0677ac */ /* 0x000e220008000800 */
[----:B------:R-:W0:Y:S01]  /*0060*/  S2R R2, SR_TID.X ;  /* 0x0000000000027919 */ /* 0x000e220000002100 */
[----:B------:R-:W1:Y:S01]  /*0070*/  LDCU UR4, c[0x0][0x364] ;  /* 0x00006c80ff0477ac */ /* 0x000e620008000800 */
[----:B------:R-:W3:Y:S01]  /*0080*/  S2R R8, SR_CTAID.Z ;  /* 0x0000000000087919 */ /* 0x000ee20000002700 */
[----:B------:R-:W3:Y:S01]  /*0090*/  S2R R9, SR_CTAID.Y ;  /* 0x0000000000097919 */ /* 0x000ee20000002600 */
[----:B------:R-:W3:Y:S01]  /*00a0*/  S2R R10, SR_CTAID.X ;  /* 0x00000000000a7919 */ /* 0x000ee20000002500 */
[----:B-1----:R-:W-:Y:S01]  /*00b0*/  IMAD R11, R11, UR4, R0 ;  /* 0x000000040b0b7c24 */ /* 0x002fe2000f8e0200 */
[----:B------:R-:W-:Y:S01]  /*00c0*/  MOV R0, 0x0 ;  /* 0x0000000000007802 */ /* 0x000fe20000000f00 */
[----:B------:R-:W1:Y:S02]  /*00d0*/  LDCU UR4, c[0x0][0x2f8] ;  /* 0x00005f00ff0477ac */ /* 0x000e640008000800 */
[----:B0-----:R-:W-:-:S02]  /*00e0*/  IMAD R11, R11, UR6, R2 ;  /* 0x000000060b0b7c24 */ /* 0x001fc4000f8e0202 */
[----:B------:R0:W4:Y:S01]  /*00f0*/  LDC.64 R2, c[0x4][R0] ;  /* 0x0100000000027b82 */ /* 0x0001220000000a00 */
[----:B------:R-:W5:Y:S02]  /*0100*/  LDCU.64 UR6, c[0x4][0x18] ;  /* 0x01000300ff0677ac */ /* 0x000f640008000a00 */
[----:B---3--:R0:W-:Y:S01]  /*0110*/  STL.128 [R1], R8 ;  /* 0x0000000801007387 */ /* 0x0081e20000100c00 */
[----:B-1----:R-:W-:-:S04]  /*0120*/  IADD3 R6, P0, PT, R1, UR4, RZ ;  /* 0x0000000401067c10 */ /* 0x002fc8000ff1e0ff */
[----:B--2---:R-:W-:Y:S01]  /*0130*/  IADD3.X R7, PT, PT, RZ, UR5, RZ, P0, !PT ;  /* 0x00000005ff077c10 */ /* 0x004fe200087fe4ff */
[----:B-----5:R-:W-:Y:S01]  /*0140*/  IMAD.U32 R4, RZ, RZ, UR6 ;  /* 0x00000006ff047e24 */ /* 0x020fe2000f8e00ff */
[----:B0-----:R-:W-:-:S07]  /*0150*/  MOV R5, UR7 ;  /* 0x0000000700057c02 */ /* 0x001fce0008000f00 */
[----:B------:R-:W-:-:S07]  /*0160*/  LEPC R20, `(.L_x_2) ;  /* 0x000000001014794e */ /* 0x000fce0000000000 */
[----:B----4-:R-:W-:Y:S05]  /*0170*/  CALL.ABS.NOINC R2 ;  /* 0x0000000002007343 */ /* 0x010fea0003c00000 */
.L_x_2:
[----:B------:R-:W-:Y:S05]  /*0180*/  EXIT ;  /* 0x000000000000794d */ /* 0x000fea0003800000 */
.L_x_3:
        /* <DEDUP_REMOVED lines=15> */
.L_x_9:


//--------------------- .text._Z16print_dim_kernelv --------------------------
	.section	.text._Z16print_dim_kernelv,"ax",@progbits
	.align	128
        .global         _Z16print_dim_kernelv
        .type           _Z16print_dim_kernelv,@function
        .size           _Z16print_dim_kernelv,(.L_x_10 - _Z16print_dim_kernelv)
        .other          _Z16print_dim_kernelv,@"STO_CUDA_ENTRY STV_DEFAULT"
_Z16print_dim_kernelv:
.text._Z16print_dim_kernelv:
[----:B------:R-:W0:Y:S01]  /*0000*/  LDC R1, c[0x0][0x37c] ;  /* 0x0000df00ff017b82 */ /* 0x000e220000000800 */
[----:B------:R-:W1:Y:S07]  /*0010*/  LDCU UR5, c[0x0][0x2fc] ;  /* 0x00005f80ff0577ac */ /* 0x000e6e0008000800 */
[----:B------:R-:W2:Y:S01]  /*0020*/  LDC R8, c[0x0][0x378] ;  /* 0x0000de00ff087b82 */ /* 0x000ea20000000800 */
[----:B0-----:R-:W-:Y:S01]  /*0030*/  VIADD R1, R1, 0xffffffe8 ;  /* 0xffffffe801017836 */ /* 0x001fe20000000000 */
[----:B------:R-:W-:Y:S01]  /*0040*/  MOV R0, 0x0 ;  /* 0x0000000000007802 */ /* 0x000fe20000000f00 */
[----:B------:R-:W0:Y:S01]  /*0050*/  LDCU UR4, c[0x0][0x2f8] ;  /* 0x00005f00ff0477ac */ /* 0x000e220008000800 */
[----:B------:R-:W3:Y:S04]  /*0060*/  LDCU.64 UR6, c[0x4][0x10] ;  /* 0x01000200ff0677ac */ /* 0x000ee80008000a00 */
[----:B------:R-:W2:Y:S08]  /*0070*/  LDC R9, c[0x0][0x374] ;  /* 0x0000dd00ff097b82 */ /* 0x000eb00000000800 */
[----:B------:R-:W4:Y:S01]  /*0080*/  LDC R10, c[0x0][0x370] ;  /* 0x0000dc00ff0a7b82 */ /* 0x000f220000000800 */
[----:B0-----:R-:W-:-:S07]  /*0090*/  IADD3 R6, P0, PT, R1, UR4, RZ ;  /* 0x0000000401067c10 */ /* 0x001fce000ff1e0ff */
[----:B------:R-:W4:Y:S01]  /*00a0*/  LDC R11, c[0x0][0x368] ;  /* 0x0000da00ff0b7b82 */ /* 0x000f220000000800 */
[----:B---3--:R-:W-:Y:S01]  /*00b0*/  IMAD.U32 R4, RZ, RZ, UR6 ;  /* 0x00000006ff047e24 */ /* 0x008fe2000f8e00ff */
[----:B------:R-:W-:Y:S01]  /*00c0*/  MOV R5, UR7 ;  /* 0x0000000700057c02 */ /* 0x000fe20008000f00 */
[----:B-1----:R-:W-:-:S05]  /*00d0*/  IMAD.X R7, RZ, RZ, UR5, P0 ;  /* 0x00000005ff077e24 */ /* 0x002fca00080e06ff */
[----:B------:R-:W0:Y:S01]  /*00e0*/  LDC R12, c[0x0][0x364] ;  /* 0x0000d900ff0c7b82 */ /* 0x000e220000000800 */
[----:B--2---:R1:W-:Y:S07]  /*00f0*/  STL.64 [R1], R8 ;  /* 0x0000000801007387 */ /* 0x0043ee0000100a00 */
[----:B------:R-:W0:Y:S01]  /*0100*/  LDC R13, c[0x0][0x360] ;  /* 0x0000d800ff0d7b82 */ /* 0x000e220000000800 */
[----:B----4-:R1:W-:Y:S07]  /*0110*/  STL.64 [R1+0x8], R10 ;  /* 0x0000080a01007387 */ /* 0x0103ee0000100a00 */
[----:B------:R1:W2:Y:S01]  /*0120*/  LDC.64 R2, c[0x4][R0] ;  /* 0x0100000000027b82 */ /* 0x0002a20000000a00 */
[----:B0-----:R1:W-:Y:S02]  /*0130*/  STL.64 [R1+0x10], R12 ;  /* 0x0000100c01007387 */ /* 0x0013e40000100a00 */
[----:B------:R-:W-:-:S07]  /*0140*/  LEPC R20, `(.L_x_4) ;  /* 0x000000001014794e */ /* 0x000fce0000000000 */
[----:B-12---:R-:W-:Y:S05]  /*0150*/  CALL.ABS.NOINC R2 ;  /* 0x0000000002007343 */ /* 0x006fea0003c00000 */
.L_x_4:
[----:B------:R-:W-:Y:S05]  /*0160*/  EXIT ;  /* 0x000000000000794d */ /* 0x000fea0003800000 */
.L_x_5:
        /* <DEDUP_REMOVED lines=9> */
.L_x_10:


//--------------------- .text._Z16print_idx_kernelv --------------------------
	.section	.text._Z16print_idx_kernelv,"ax",@progbits
	.align	128
        .global         _Z16print_idx_kernelv
        .type           _Z16print_idx_kernelv,@function
        .size           _Z16print_idx_kernelv,(.L_x_11 - _Z16print_idx_kernelv)
        .other          _Z16print_idx_kernelv,@"STO_CUDA_ENTRY STV_DEFAULT"
_Z16print_idx_kernelv:
.text._Z16print_idx_kernelv:
[----:B------:R-:W0:Y:S01]  /*0000*/  LDC R1, c[0x0][0x37c] ;  /* 0x0000df00ff017b82 */ /* 0x000e220000000800 */
[----:B------:R-:W1:Y:S01]  /*0010*/  S2R R8, SR_CTAID.Z ;  /* 0x0000000000087919 */ /* 0x000e620000002700 */
[----:B0-----:R-:W-:Y:S01]  /*0020*/  VIADD R1, R1, 0xffffffe8 ;  /* 0xffffffe801017836 */ /* 0x001fe20000000000 */
[----:B------:R-:W-:Y:S01]  /*0030*/  MOV R0, 0x0 ;  /* 0x0000000000007802 */ /* 0x000fe20000000f00 */
[----:B------:R-:W0:Y:S01]  /*0040*/  LDCU UR4, c[0x0][0x2f8] ;  /* 0x00005f00ff0477ac */ /* 0x000e220008000800 */
[----:B------:R-:W1:Y:S03]  /*0050*/  S2R R9, SR_CTAID.Y ;  /* 0x0000000000097919 */ /* 0x000e660000002600 */
[----:B------:R2:W3:Y:S01]  /*0060*/  LDC.64 R2, c[0x4][R0] ;  /* 0x0100000000027b82 */ /* 0x0004e20000000a00 */
[----:B------:R-:W4:Y:S01]  /*0070*/  LDCU.64 UR6, c[0x4][0x8] ;  /* 0x01000100ff0677ac */ /* 0x000f220008000a00 */
[----:B------:R-:W5:Y:S01]  /*0080*/  S2R R10, SR_CTAID.X ;  /* 0x00000000000a7919 */ /* 0x000f620000002500 */
[----:B------:R-:W2:Y:S01]  /*0090*/  LDCU UR5, c[0x0][0x2fc] ;  /* 0x00005f80ff0577ac */ /* 0x000ea20008000800 */
[----:B------:R-:W5:Y:S01]  /*00a0*/  S2R R11, SR_TID.Z ;  /* 0x00000000000b7919 */ /* 0x000f620000002300 */
[----:B------:R-:W5:Y:S01]  /*00b0*/  S2R R12, SR_TID.Y ;  /* 0x00000000000c7919 */ /* 0x000f620000002200 */
[----:B------:R-:W5:Y:S01]  /*00c0*/  S2R R13, SR_TID.X ;  /* 0x00000000000d7919 */ /* 0x000f620000002100 */
[----:B0-----:R-:W-:Y:S01]  /*00d0*/  IADD3 R6, P0, PT, R1, UR4, RZ ;  /* 0x0000000401067c10 */ /* 0x001fe2000ff1e0ff */
[----:B----4-:R-:W-:Y:S01]  /*00e0*/  IMAD.U32 R4, RZ, RZ, UR6 ;  /* 0x00000006ff047e24 */ /* 0x010fe2000f8e00ff */
[----:B------:R-:W-:-:S03]  /*00f0*/  MOV R5, UR7 ;  /* 0x0000000700057c02 */ /* 0x000fc60008000f00 */
[----:B--2---:R-:W-:Y:S01]  /*0100*/  IMAD.X R7, RZ, RZ, UR5, P0 ;  /* 0x00000005ff077e24 */ /* 0x004fe200080e06ff */
[----:B-1----:R0:W-:Y:S04]  /*0110*/  STL.64 [R1], R8 ;  /* 0x0000000801007387 */ /* 0x0021e80000100a00 */
[----:B-----5:R0:W-:Y:S04]  /*0120*/  STL.64 [R1+0x8], R10 ;  /* 0x0000080a01007387 */ /* 0x0201e80000100a00 */
[----:B------:R0:W-:Y:S02]  /*0130*/  STL.64 [R1+0x10], R12 ;  /* 0x0000100c01007387 */ /* 0x0001e40000100a00 */
[----:B------:R-:W-:-:S07]  /*0140*/  LEPC R20, `(.L_x_6) ;  /* 0x000000001014794e */ /* 0x000fce0000000000 */
[----:B0--3--:R-:W-:Y:S05]  /*0150*/  CALL.ABS.NOINC R2 ;  /* 0x0000000002007343 */ /* 0x009fea0003c00000 */
.L_x_6:
[----:B------:R-:W-:Y:S05]  /*0160*/  EXIT ;  /* 0x000000000000794d */ /* 0x000fea0003800000 */
.L_x_7:
        /* <DEDUP_REMOVED lines=9> */
.L_x_11:


//--------------------- .nv.global.init           --------------------------
	.section	.nv.global.init,"aw",@progbits
.nv.global.init:
	.type		$str$2,@object
	.size		$str$2,($str - $str$2)
$str$2:
        /*0000*/ 	.byte	0x62, 0x6c, 0x6f, 0x63, 0x6b, 0x20, 0x69, 0x64, 0x78, 0x3a, 0x20, 0x28, 0x25, 0x33, 0x64, 0x2c
        /*0010*/ 	.byte	0x20, 0x25, 0x33, 0x64, 0x2c, 0x20, 0x25, 0x33, 0x64, 0x29, 0x2c, 0x20, 0x74, 0x68, 0x72, 0x65
        /*0020*/ 	.byte	0x61, 0x64, 0x20, 0x69, 0x64, 0x78, 0x3a, 0x20, 0x25, 0x33, 0x64, 0x0a, 0x00
	.type		$str,@object
	.size		$str,($str$3 - $str)
$str:
        /*002d*/ 	.byte	0x62, 0x6c, 0x6f, 0x63, 0x6b, 0x20, 0x69, 0x64, 0x78, 0x3a, 0x20, 0x28, 0x25, 0x33, 0x64, 0x2c
        /*003d*/ 	.byte	0x20, 0x25, 0x33, 0x64, 0x2c, 0x20, 0x25, 0x33, 0x64, 0x29, 0x2c, 0x20, 0x74, 0x68, 0x72, 0x65
        /*004d*/ 	.byte	0x61, 0x64, 0x20, 0x69, 0x64, 0x78, 0x3a, 0x20, 0x28, 0x25, 0x33, 0x64, 0x2c, 0x20, 0x25, 0x33
        /*005d*/ 	.byte	0x64, 0x2c, 0x20, 0x25, 0x33, 0x64, 0x29, 0x0a, 0x00
	.type		$str$3,@object
	.size		$str$3,($str$1 - $str$3)
$str$3:
        /*0066*/ 	.byte	0x62, 0x6c, 0x6f, 0x63, 0x6b, 0x20, 0x69, 0x64, 0x78, 0x3a, 0x20, 0x25, 0x33, 0x64, 0x2c, 0x20
        /*0076*/ 	.byte	0x74, 0x68, 0x72, 0x65, 0x61, 0x64, 0x20, 0x69, 0x64, 0x78, 0x20, 0x69, 0x6e, 0x20, 0x62, 0x6c
        /*0086*/ 	.byte	0x6f, 0x63, 0x6b, 0x3a, 0x20, 0x25, 0x33, 0x64, 0x2c, 0x20, 0x74, 0x68, 0x72, 0x65, 0x61, 0x64
        /*0096*/ 	.byte	0x20, 0x69, 0x64, 0x78, 0x3a, 0x20, 0x25, 0x33, 0x64, 0x0a, 0x00
	.type		$str$1,@object
	.size		$str$1,(.L_1 - $str$1)
$str$1:
        /*00a1*/ 	.byte	0x67, 0x72, 0x69, 0x64, 0x20, 0x64, 0x69, 0x6d, 0x65, 0x6e, 0x73, 0x69, 0x6f, 0x6e, 0x3a, 0x20
        /*00b1*/ 	.byte	0x28, 0x25, 0x33, 0x64, 0x2c, 0x20, 0x25, 0x33, 0x64, 0x2c, 0x20, 0x25, 0x33, 0x64, 0x29, 0x2c
        /*00c1*/ 	.byte	0x20, 0x74, 0x68, 0x72, 0x65, 0x61, 0x64, 0x20, 0x64, 0x69, 0x6d, 0x65, 0x6e, 0x73, 0x69, 0x6f
        /*00d1*/ 	.byte	0x6e, 0x3a, 0x20, 0x28, 0x25, 0x33, 0x64, 0x2c, 0x20, 0x25, 0x33, 0x64, 0x2c, 0x20, 0x25, 0x33
        /*00e1*/ 	.byte	0x64, 0x29, 0x0a, 0x00
.L_1:


//--------------------- .nv.shared.reserved.0     --------------------------
	.section	.nv.shared.reserved.0,"aw",@nobits
	.weak		__nv_reservedSMEM_offset_0_alias
	.size		__nv_reservedSMEM_offset_0_alias, 0, 64
	.other		__nv_reservedSMEM_offset_0_alias,@"STO_CUDA_RESERVED_SHARED STV_DEFAULT"
__nv_reservedSMEM_offset_0_alias:
	.zero		0
	.zero		64


//--------------------- .nv.constant0._Z23print_thread_idx_kernelv --------------------------
	.section	.nv.constant0._Z23print_thread_idx_kernelv,"a",@progbits
	.sectionflags	@""
	.align	4
.nv.constant0._Z23print_thread_idx_kernelv:
	.zero		896


//--------------------- .nv.constant0._Z33print_thread_idx_per_block_kernelv --------------------------
	.section	.nv.constant0._Z33print_thread_idx_per_block_kernelv,"a",@progbits
	.sectionflags	@""
	.align	4
.nv.constant0._Z33print_thread_idx_per_block_kernelv:
	.zero		896


//--------------------- .nv.constant0._Z16print_dim_kernelv --------------------------
	.section	.nv.constant0._Z16print_dim_kernelv,"a",@progbits
	.sectionflags	@""
	.align	4
.nv.constant0._Z16print_dim_kernelv:
	.zero		896


//--------------------- .nv.constant0._Z16print_idx_kernelv --------------------------
	.section	.nv.constant0._Z16print_idx_kernelv,"a",@progbits
	.sectionflags	@""
	.align	4
.nv.constant0._Z16print_idx_kernelv:
	.zero		896


//--------------------- SYMBOLS --------------------------

	.type		.nv.reservedSmem.offset0,@object
	.size		.nv.reservedSmem.offset0,0x4
	.type		vprintf,@function
